//
// Generated by NVIDIA NVVM Compiler
//
// Compiler Build ID: CL-36424714
// Cuda compilation tools, release 13.0, V13.0.88
// Based on NVVM 20.0.0
//

.version 9.0
.target sm_100
.address_size 64

	// .globl	main0

.visible .entry main0(
	.param .u64 .ptr .align 1 main0_param_0,
	.param .u64 .ptr .align 1 main0_param_1
)
{
	.reg .pred 	%p<4>;
	.reg .b32 	%r<6>;
	.reg .b64 	%rd<7>;

	ld.param.u64 	%rd1, [main0_param_0];
	ld.param.u64 	%rd2, [main0_param_1];
	cvta.to.global.u64 	%rd3, %rd2;
	mov.u32 	%r3, %ctaid.x;
	mov.u32 	%r4, %ntid.x;
	mov.u32 	%r5, %tid.x;
	mad.lo.s32 	%r1, %r3, %r4, %r5;
	ld.global.u32 	%r2, [%rd3];
	setp.ge.s32 	%p1, %r1, %r2;
	setp.lt.s32 	%p2, %r1, 0;
	or.pred  	%p3, %p2, %p1;
	@%p3 bra 	$L__BB0_2;
	cvta.to.global.u64 	%rd4, %rd1;
	mul.wide.u32 	%rd5, %r1, 4;
	add.s64 	%rd6, %rd4, %rd5;
	st.global.u32 	[%rd6], %r2;
$L__BB0_2:
	ret;

}


// ===== COMPILED SASS (sm_100) =====

	.target	sm_100

	.elftype	@"ET_EXEC"


//--------------------- .note.nv.tkinfo           --------------------------
	.section	.note.nv.tkinfo,"",@"SHT_NOTE"
	.sectionflags	@"SHF_NOTE_NV_TKINFO"
	.tkinfo
        /*0018*/ 	.word	0x00000002
        /*0030*/ 	.string	""
        /*0030*/ 	.string	"ptxas"
        /*0030*/ 	.string	"Cuda compilation tools, release 13.0, V13.0.88"
        /*0030*/ 	.string	"Build cuda_13.0.r13.0/compiler.36424714_0"
        /*0030*/ 	.string	"-arch sm_100 -m 64 "



//--------------------- .note.nv.cuinfo           --------------------------
	.section	.note.nv.cuinfo,"",@"SHT_NOTE"
	.sectionflags	@"SHF_NOTE_NV_CUINFO"
        /*0018*/ 	.short	0x0002
        /*001a*/ 	.short	0x0064
        /*001c*/ 	.short	0x0082
	.zero		2


//--------------------- .nv.info                  --------------------------
	.section	.nv.info,"",@"SHT_CUDA_INFO"
	.align	4


	//----- nvinfo : EIATTR_REGCOUNT
	.align		4
        /*0000*/ 	.byte	0x04, 0x2f
        /*0002*/ 	.short	(.L_1 - .L_0)
	.align		4
.L_0:
        /*0004*/ 	.word	index@(main0)
        /*0008*/ 	.word	0x00000008


	//----- nvinfo : EIATTR_FRAME_SIZE
	.align		4
.L_1:
        /*000c*/ 	.byte	0x04, 0x11
        /*000e*/ 	.short	(.L_3 - .L_2)
	.align		4
.L_2:
        /*0010*/ 	.word	index@(main0)
        /*0014*/ 	.word	0x00000000


	//----- nvinfo : EIATTR_MIN_STACK_SIZE
	.align		4
.L_3:
        /*0018*/ 	.byte	0x04, 0x12
        /*001a*/ 	.short	(.L_5 - .L_4)
	.align		4
.L_4:
        /*001c*/ 	.word	index@(main0)
        /*0020*/ 	.word	0x00000000
.L_5:


//--------------------- .nv.compat                --------------------------
	.section	.nv.compat,"",@"SHT_CUDA_COMPAT_INFO"
	.align	4
        /*0000*/ 	.byte	0x02, 0x09, 0x00, 0x00, 0x02, 0x02, 0x01, 0x00, 0x02, 0x05, 0x05, 0x00, 0x03, 0x07, 0x01, 0x01
        /*0010*/ 	.byte	0x02, 0x03, 0x00, 0x00, 0x02, 0x06, 0x01, 0x00, 0x04, 0x0b, 0x08, 0x00, 0x09, 0x00, 0x00, 0x00
        /*0020*/ 	.byte	0x00, 0x00, 0x00, 0x00


//--------------------- .nv.info.main0            --------------------------
	.section	.nv.info.main0,"",@"SHT_CUDA_INFO"
	.sectionflags	@""
	.align	4


	//----- nvinfo : EIATTR_CUDA_API_VERSION
	.align		4
        /*0000*/ 	.byte	0x04, 0x37
        /*0002*/ 	.short	(.L_7 - .L_6)
.L_6:
        /*0004*/ 	.word	0x00000082


	//----- nvinfo : EIATTR_KPARAM_INFO
	.align		4
.L_7:
        /*0008*/ 	.byte	0x04, 0x17
        /*000a*/ 	.short	(.L_9 - .L_8)
.L_8:
        /*000c*/ 	.word	0x00000000
        /*0010*/ 	.short	0x0001
        /*0012*/ 	.short	0x0008
        /*0014*/ 	.byte	0x00, 0xf5, 0x21, 0x00


	//----- nvinfo : EIATTR_KPARAM_INFO
	.align		4
.L_9:
        /*0018*/ 	.byte	0x04, 0x17
        /*001a*/ 	.short	(.L_11 - .L_10)
.L_10:
        /*001c*/ 	.word	0x00000000
        /*0020*/ 	.short	0x0000
        /*0022*/ 	.short	0x0000
        /*0024*/ 	.byte	0x00, 0xf5, 0x21, 0x00


	//----- nvinfo : EIATTR_SPARSE_MMA_MASK
	.align		4
.L_11:
        /*0028*/ 	.byte	0x03, 0x50
        /*002a*/ 	.short	0x0000


	//----- nvinfo : EIATTR_MAXREG_COUNT
	.align		4
        /*002c*/ 	.byte	0x03, 0x1b
        /*002e*/ 	.short	0x00ff


	//----- nvinfo : EIATTR_MERCURY_ISA_VERSION
	.align		4
        /*0030*/ 	.byte	0x03, 0x5f
        /*0032*/ 	.short	0x0101


	//----- nvinfo : EIATTR_VRC_CTA_INIT_COUNT
	.align		4
        /*0034*/ 	.byte	0x02, 0x4a
	.zero		1
	.zero		1


	//----- nvinfo : EIATTR_EXIT_INSTR_OFFSETS
	.align		4
        /*0038*/ 	.byte	0x04, 0x1c
        /*003a*/ 	.short	(.L_13 - .L_12)


	//   ....[0]....
.L_12:
        /*003c*/ 	.word	0x000000a0


	//   ....[1]....
        /*0040*/ 	.word	0x000000e0


	//----- nvinfo : EIATTR_CBANK_PARAM_SIZE
	.align		4
.L_13:
        /*0044*/ 	.byte	0x03, 0x19
        /*0046*/ 	.short	0x0010


	//----- nvinfo : EIATTR_PARAM_CBANK
	.align		4
        /*0048*/ 	.byte	0x04, 0x0a
        /*004a*/ 	.short	(.L_15 - .L_14)
	.align		4
.L_14:
        /*004c*/ 	.word	index@(.nv.constant0.main0)
        /*0050*/ 	.short	0x0380
        /*0052*/ 	.short	0x0010


	//----- nvinfo : EIATTR_SW_WAR
	.align		4
.L_15:
        /*0054*/ 	.byte	0x04, 0x36
        /*0056*/ 	.short	(.L_17 - .L_16)
.L_16:
        /*0058*/ 	.word	0x00000008
.L_17:


//--------------------- .nv.callgraph             --------------------------
	.section	.nv.callgraph,"",@"SHT_CUDA_CALLGRAPH"
	.align	4
	.sectionentsize	8
	.align		4
        /*0000*/ 	.word	0x00000000
	.align		4
        /*0004*/ 	.word	0xffffffff
	.align		4
        /*0008*/ 	.word	0x00000000
	.align		4
        /*000c*/ 	.word	0xfffffffe
	.align		4
        /*0010*/ 	.word	0x00000000
	.align		4
        /*0014*/ 	.word	0xfffffffd
	.align		4
        /*0018*/ 	.word	0x00000000
	.align		4
        /*001c*/ 	.word	0xfffffffc


//--------------------- .text.main0               --------------------------
	.section	.text.main0,"ax",@progbits
	.align	128
        .global         main0
        .type           main0,@function
        .size           main0,(.L_x_1 - main0)
        .other          main0,@"STO_CUDA_ENTRY STV_DEFAULT"
main0:
.text.main0:
[----:B------:R-:W-:Y:S08]  /*0000*/  LDC R1, c[0x0][0x37c] ;  /* 0x0000df00ff017b82 */ /* 0x000ff00000000800 */
[----:B------:R-:W0:Y:S01]  /*0010*/  LDC.64 R2, c[0x0][0x388] ;  /* 0x0000e200ff027b82 */ /* 0x000e220000000a00 */
[----:B------:R-:W0:Y:S02]  /*0020*/  LDCU.64 UR4, c[0x0][0x358] ;  /* 0x00006b00ff0477ac */ /* 0x000e240008000a00 */
[----:B0-----:R-:W2:Y:S05]  /*0030*/  LDG.E R0, desc[UR4][R2.64] ;  /* 0x0000000402007981 */ /* 0x001eaa000c1e1900 */
[----:B------:R-:W0:Y:S01]  /*0040*/  S2UR UR6, SR_CTAID.X ;  /* 0x00000000000679c3 */ /* 0x000e220000002500 */
[----:B------:R-:W0:Y:S07]  /*0050*/  S2R R4, SR_TID.X ;  /* 0x0000000000047919 */ /* 0x000e2e0000002100 */
[----:B------:R-:W0:Y:S02]  /*0060*/  LDC R5, c[0x0][0x360] ;  /* 0x0000d800ff057b82 */ /* 0x000e240000000800 */
[----:B0-----:R-:W-:-:S05]  /*0070*/  IMAD R5, R5, UR6, R4 ;  /* 0x0000000605057c24 */ /* 0x001fca000f8e0204 */
[----:B--2---:R-:W-:-:S04]  /*0080*/  ISETP.GE.AND P0, PT, R5, R0, PT ;  /* 0x000000000500720c */ /* 0x004fc80003f06270 */
[----:B------:R-:W-:-:S13]  /*0090*/  ISETP.LT.OR P0, PT, R5, RZ, P0 ;  /* 0x000000ff0500720c */ /* 0x000fda0000701670 */
[----:B------:R-:W-:Y:S05]  /*00a0*/  @P0 EXIT ;  /* 0x000000000000094d */ /* 0x000fea0003800000 */
[----:B------:R-:W0:Y:S02]  /*00b0*/  LDC.64 R2, c[0x0][0x380] ;  /* 0x0000e000ff027b82 */ /* 0x000e240000000a00 */
[----:B0-----:R-:W-:-:S05]  /*00c0*/  IMAD.WIDE.U32 R2, R5, 0x4, R2 ;  /* 0x0000000405027825 */ /* 0x001fca00078e0002 */
[----:B------:R-:W-:Y:S01]  /*00d0*/  STG.E desc[UR4][R2.64], R0 ;  /* 0x0000000002007986 */ /* 0x000fe2000c101904 */
[----:B------:R-:W-:Y:S05]  /*00e0*/  EXIT ;  /* 0x000000000000794d */ /* 0x000fea0003800000 */
.L_x_0:
[----:B------:R-:W-:-:S00]  /*00f0*/  BRA `(.L_x_0) ;  /* 0xfffffffc00fc7947 */ /* 0x000fc0000383ffff */
[----:B------:R-:W-:-:S00]  /*0100*/  NOP ;  /* 0x0000000000007918 */ /* 0x000fc00000000000 */
[----:B------:R-:W-:-:S00]  /*0110*/  NOP ;  /* 0x0000000000007918 */ /* 0x000fc00000000000 */
[----:B------:R-:W-:-:S00]  /*0120*/  NOP ;  /* 0x0000000000007918 */ /* 0x000fc00000000000 */
[----:B------:R-:W-:-:S00]  /*0130*/  NOP ;  /* 0x0000000000007918 */ /* 0x000fc00000000000 */
[----:B------:R-:W-:-:S00]  /*0140*/  NOP ;  /* 0x0000000000007918 */ /* 0x000fc00000000000 */
[----:B------:R-:W-:-:S00]  /*0150*/  NOP ;  /* 0x0000000000007918 */ /* 0x000fc00000000000 */
[----:B------:R-:W-:-:S00]  /*0160*/  NOP ;  /* 0x0000000000007918 */ /* 0x000fc00000000000 */
[----:B------:R-:W-:-:S00]  /*0170*/  NOP ;  /* 0x0000000000007918 */ /* 0x000fc00000000000 */
.L_x_1:


//--------------------- .nv.shared.reserved.0     --------------------------
	.section	.nv.shared.reserved.0,"aw",@nobits
	.weak		__nv_reservedSMEM_offset_0_alias
	.size		__nv_reservedSMEM_offset_0_alias, 0, 64
	.other		__nv_reservedSMEM_offset_0_alias,@"STO_CUDA_RESERVED_SHARED STV_DEFAULT"
__nv_reservedSMEM_offset_0_alias:
	.zero		0
	.zero		64


//--------------------- .nv.constant0.main0       --------------------------
	.section	.nv.constant0.main0,"a",@progbits
	.sectionflags	@""
	.align	4
.nv.constant0.main0:
	.zero		912


//--------------------- SYMBOLS --------------------------

	.type		.nv.reservedSmem.offset0,@object
	.size		.nv.reservedSmem.offset0,0x4
